	.headerflags	@"EF_CUDA_TEXMODE_UNIFIED EF_CUDA_64BIT_ADDRESS EF_CUDA_ACCELERATORS EF_CUDA_SM90 EF_CUDA_VIRTUAL_SM(EF_CUDA_SM90)"
	.elftype	@"ET_EXEC"


//--------------------- .nv.info                  --------------------------
	.section	.nv.info,"",@"SHT_CUDA_INFO"
	.align	4


	//----- nvinfo : EIATTR_REGCOUNT
	.align		4
        /*0000*/ 	.byte	0x04, 0x2f
        /*0002*/ 	.short	(.L_2 - .L_1)
	.align		4
.L_1:
        /*0004*/ 	.word	index@(triton_poi_fused_add_atan_div_maximum_mean_minimum_mul_pow_sub_sum_0)
        /*0008*/ 	.word	0x00000021


	//----- nvinfo : EIATTR_MIN_STACK_SIZE
	.align		4
.L_2:
        /*000c*/ 	.byte	0x04, 0x12
        /*000e*/ 	.short	(.L_4 - .L_3)
	.align		4
.L_3:
        /*0010*/ 	.word	index@($__internal_0_$__cuda_sm20_rcp_rn_f32_slowpath)
        /*0014*/ 	.word	0x00000000


	//----- nvinfo : EIATTR_FRAME_SIZE
	.align		4
.L_4:
        /*0018*/ 	.byte	0x04, 0x11
        /*001a*/ 	.short	(.L_6 - .L_5)
	.align		4
.L_5:
        /*001c*/ 	.word	index@($__internal_0_$__cuda_sm20_rcp_rn_f32_slowpath)
        /*0020*/ 	.word	0x00000000


	//----- nvinfo : EIATTR_MIN_STACK_SIZE
	.align		4
.L_6:
        /*0024*/ 	.byte	0x04, 0x12
        /*0026*/ 	.short	(.L_8 - .L_7)
	.align		4
.L_7:
        /*0028*/ 	.word	index@(triton_poi_fused_add_atan_div_maximum_mean_minimum_mul_pow_sub_sum_0)
        /*002c*/ 	.word	0x00000000


	//----- nvinfo : EIATTR_FRAME_SIZE
	.align		4
.L_8:
        /*0030*/ 	.byte	0x04, 0x11
        /*0032*/ 	.short	(.L_10 - .L_9)
	.align		4
.L_9:
        /*0034*/ 	.word	index@(triton_poi_fused_add_atan_div_maximum_mean_minimum_mul_pow_sub_sum_0)
        /*0038*/ 	.word	0x00000000


	//----- nvinfo : EIATTR_MIN_STACK_SIZE
	.align		4
.L_10:
        /*003c*/ 	.byte	0x04, 0x12
        /*003e*/ 	.short	(.L_12 - .L_11)
	.align		4
.L_11:
        /*0040*/ 	.word	index@(triton_poi_fused_add_atan_div_maximum_mean_minimum_mul_pow_sub_sum_0)
        /*0044*/ 	.word	0x00000000
.L_12:


//--------------------- .nv.info.triton_poi_fused_add_atan_div_maximum_mean_minimum_mul_pow_sub_sum_0 --------------------------
	.section	.nv.info.triton_poi_fused_add_atan_div_maximum_mean_minimum_mul_pow_sub_sum_0,"",@"SHT_CUDA_INFO"
	.sectionflags	@""
	.align	4


	//----- nvinfo : EIATTR_CUDA_API_VERSION
	.align		4
        /*0000*/ 	.byte	0x04, 0x37
        /*0002*/ 	.short	(.L_14 - .L_13)
.L_13:
        /*0004*/ 	.word	0x0000007c


	//----- nvinfo : EIATTR_KPARAM_INFO
	.align		4
.L_14:
        /*0008*/ 	.byte	0x04, 0x17
        /*000a*/ 	.short	(.L_16 - .L_15)
.L_15:
        /*000c*/ 	.word	0x00000000
        /*0010*/ 	.short	0x0008
        /*0012*/ 	.short	0x0040
        /*0014*/ 	.byte	0x00, 0xf0, 0x11, 0x00


	//----- nvinfo : EIATTR_KPARAM_INFO
	.align		4
.L_16:
        /*0018*/ 	.byte	0x04, 0x17
        /*001a*/ 	.short	(.L_18 - .L_17)
.L_17:
        /*001c*/ 	.word	0x00000000
        /*0020*/ 	.short	0x0007
        /*0022*/ 	.short	0x0038
        /*0024*/ 	.byte	0x00, 0xf4, 0x21, 0x00


	//----- nvinfo : EIATTR_KPARAM_INFO
	.align		4
.L_18:
        /*0028*/ 	.byte	0x04, 0x17
        /*002a*/ 	.short	(.L_20 - .L_19)
.L_19:
        /*002c*/ 	.word	0x00000000
        /*0030*/ 	.short	0x0006
        /*0032*/ 	.short	0x0030
        /*0034*/ 	.byte	0x00, 0xf4, 0x21, 0x00


	//----- nvinfo : EIATTR_KPARAM_INFO
	.align		4
.L_20:
        /*0038*/ 	.byte	0x04, 0x17
        /*003a*/ 	.short	(.L_22 - .L_21)
.L_21:
        /*003c*/ 	.word	0x00000000
        /*0040*/ 	.short	0x0005
        /*0042*/ 	.short	0x0028
        /*0044*/ 	.byte	0x00, 0xf4, 0x21, 0x00


	//----- nvinfo : EIATTR_KPARAM_INFO
	.align		4
.L_22:
        /*0048*/ 	.byte	0x04, 0x17
        /*004a*/ 	.short	(.L_24 - .L_23)
.L_23:
        /*004c*/ 	.word	0x00000000
        /*0050*/ 	.short	0x0004
        /*0052*/ 	.short	0x0020
        /*0054*/ 	.byte	0x00, 0xf4, 0x21, 0x00


	//----- nvinfo : EIATTR_KPARAM_INFO
	.align		4
.L_24:
        /*0058*/ 	.byte	0x04, 0x17
        /*005a*/ 	.short	(.L_26 - .L_25)
.L_25:
        /*005c*/ 	.word	0x00000000
        /*0060*/ 	.short	0x0003
        /*0062*/ 	.short	0x0018
        /*0064*/ 	.byte	0x00, 0xf4, 0x21, 0x00


	//----- nvinfo : EIATTR_KPARAM_INFO
	.align		4
.L_26:
        /*0068*/ 	.byte	0x04, 0x17
        /*006a*/ 	.short	(.L_28 - .L_27)
.L_27:
        /*006c*/ 	.word	0x00000000
        /*0070*/ 	.short	0x0002
        /*0072*/ 	.short	0x0010
        /*0074*/ 	.byte	0x00, 0xf4, 0x21, 0x00


	//----- nvinfo : EIATTR_KPARAM_INFO
	.align		4
.L_28:
        /*0078*/ 	.byte	0x04, 0x17
        /*007a*/ 	.short	(.L_30 - .L_29)
.L_29:
        /*007c*/ 	.word	0x00000000
        /*0080*/ 	.short	0x0001
        /*0082*/ 	.short	0x0008
        /*0084*/ 	.byte	0x00, 0xf4, 0x21, 0x00


	//----- nvinfo : EIATTR_KPARAM_INFO
	.align		4
.L_30:
        /*0088*/ 	.byte	0x04, 0x17
        /*008a*/ 	.short	(.L_32 - .L_31)
.L_31:
        /*008c*/ 	.word	0x00000000
        /*0090*/ 	.short	0x0000
        /*0092*/ 	.short	0x0000
        /*0094*/ 	.byte	0x00, 0xf4, 0x21, 0x00


	//----- nvinfo : EIATTR_SPARSE_MMA_MASK
	.align		4
.L_32:
        /*0098*/ 	.byte	0x03, 0x50
        /*009a*/ 	.short	0x8000


	//----- nvinfo : EIATTR_MAXREG_COUNT
	.align		4
        /*009c*/ 	.byte	0x03, 0x1b
        /*009e*/ 	.short	0x00ff


	//----- nvinfo : EIATTR_EXIT_INSTR_OFFSETS
	.align		4
        /*00a0*/ 	.byte	0x04, 0x1c
        /*00a2*/ 	.short	(.L_34 - .L_33)


	//   ....[0]....
.L_33:
        /*00a4*/ 	.word	0x00000d90


	//   ....[1]....
        /*00a8*/ 	.word	0x00000dc0


	//----- nvinfo : EIATTR_REQNTID
	.align		4
.L_34:
        /*00ac*/ 	.byte	0x04, 0x10
        /*00ae*/ 	.short	(.L_36 - .L_35)
.L_35:
        /*00b0*/ 	.word	0x00000020
        /*00b4*/ 	.word	0x00000001
        /*00b8*/ 	.word	0x00000001


	//----- nvinfo : EIATTR_CRS_STACK_SIZE
	.align		4
.L_36:
        /*00bc*/ 	.byte	0x04, 0x1e
        /*00be*/ 	.short	(.L_38 - .L_37)
.L_37:
        /*00c0*/ 	.word	0x00000000


	//----- nvinfo : EIATTR_CBANK_PARAM_SIZE
	.align		4
.L_38:
        /*00c4*/ 	.byte	0x03, 0x19
        /*00c6*/ 	.short	0x0044


	//----- nvinfo : EIATTR_PARAM_CBANK
	.align		4
        /*00c8*/ 	.byte	0x04, 0x0a
        /*00ca*/ 	.short	(.L_40 - .L_39)
	.align		4
.L_39:
        /*00cc*/ 	.word	index@(.nv.constant0.triton_poi_fused_add_atan_div_maximum_mean_minimum_mul_pow_sub_sum_0)
        /*00d0*/ 	.short	0x0210
        /*00d2*/ 	.short	0x0044


	//----- nvinfo : EIATTR_SW_WAR
	.align		4
.L_40:
        /*00d4*/ 	.byte	0x04, 0x36
        /*00d6*/ 	.short	(.L_42 - .L_41)
.L_41:
        /*00d8*/ 	.word	0x00000008
.L_42:


//--------------------- .nv.callgraph             --------------------------
	.section	.nv.callgraph,"",@"SHT_CUDA_CALLGRAPH"
	.align	4
	.sectionentsize	8
	.align		4
        /*0000*/ 	.word	0x00000000
	.align		4
        /*0004*/ 	.word	0xffffffff
	.align		4
        /*0008*/ 	.word	0x00000000
	.align		4
        /*000c*/ 	.word	0xfffffffe
	.align		4
        /*0010*/ 	.word	0x00000000
	.align		4
        /*0014*/ 	.word	0xfffffffd
	.align		4
        /*0018*/ 	.word	0x00000000
	.align		4
        /*001c*/ 	.word	0xfffffffc


//--------------------- .nv.constant4             --------------------------
	.section	.nv.constant4,"a",@progbits
	.align	8
	.align		8
.nv.constant4:
        /*0000*/ 	.dword	_$_str


//--------------------- .text.triton_poi_fused_add_atan_div_maximum_mean_minimum_mul_pow_sub_sum_0 --------------------------
	.section	.text.triton_poi_fused_add_atan_div_maximum_mean_minimum_mul_pow_sub_sum_0,"ax",@progbits
	.align	128
        .global         triton_poi_fused_add_atan_div_maximum_mean_minimum_mul_pow_sub_sum_0
        .type           triton_poi_fused_add_atan_div_maximum_mean_minimum_mul_pow_sub_sum_0,@function
        .size           triton_poi_fused_add_atan_div_maximum_mean_minimum_mul_pow_sub_sum_0,(.L_x_17 - triton_poi_fused_add_atan_div_maximum_mean_minimum_mul_pow_sub_sum_0)
        .other          triton_poi_fused_add_atan_div_maximum_mean_minimum_mul_pow_sub_sum_0,@"STO_CUDA_ENTRY STV_DEFAULT"
triton_poi_fused_add_atan_div_maximum_mean_minimum_mul_pow_sub_sum_0:
.text.triton_poi_fused_add_atan_div_maximum_mean_minimum_mul_pow_sub_sum_0:
[----:B------:R-:W0:Y:S02]  /*0000*/  LDC R1, c[0x0][0x28] ;  /* 0x00000a00ff017b82 */ /* 0x000e240000000800 */
[----:B------:R-:W1:Y:S01]  /*0010*/  S2R R24, SR_TID.X ;  /* 0x0000000000187919 */ /* 0x000e620000002100 */
[----:B------:R-:W2:Y:S01]  /*0020*/  LDC.64 R14, c[0x0][0x210] ;  /* 0x00008400ff0e7b82 */ /* 0x000ea20000000a00 */
[----:B------:R-:W-:Y:S02]  /*0030*/  CS2R R6, SRZ ;  /* 0x0000000000067805 */ /* 0x000fe4000001ff00 */
[----:B------:R-:W-:Y:S01]  /*0040*/  CS2R R10, SRZ ;  /* 0x00000000000a7805 */ /* 0x000fe2000001ff00 */
[----:B------:R-:W3:Y:S01]  /*0050*/  S2R R0, SR_CTAID.X ;  /* 0x0000000000007919 */ /* 0x000ee20000002500 */
[----:B------:R-:W-:-:S03]  /*0060*/  CS2R R8, SRZ ;  /* 0x0000000000087805 */ /* 0x000fc6000001ff00 */
[----:B------:R-:W4:Y:S01]  /*0070*/  LDC.64 R16, c[0x0][0x218] ;  /* 0x00008600ff107b82 */ /* 0x000f220000000a00 */
[----:B------:R-:W-:Y:S01]  /*0080*/  IMAD.MOV.U32 R12, RZ, RZ, RZ ;  /* 0x000000ffff0c7224 */ /* 0x000fe200078e00ff */
[----:B------:R-:W-:Y:S01]  /*0090*/  ULDC.64 UR4, c[0x0][0x208] ;  /* 0x0000820000047ab9 */ /* 0x000fe20000000a00 */
[----:B-1----:R-:W-:-:S04]  /*00a0*/  LOP3.LUT R3, R24, 0x3, RZ, 0xc0, !PT ;  /* 0x0000000318037812 */ /* 0x002fc800078ec0ff */
[----:B---3--:R-:W-:-:S04]  /*00b0*/  LEA R3, R0, R3, 0x2 ;  /* 0x0000000300037211 */ /* 0x008fc800078e10ff */
[C---:B------:R-:W-:Y:S01]  /*00c0*/  ISETP.GE.AND P0, PT, R3.reuse, 0x4, PT ;  /* 0x000000040300780c */ /* 0x040fe20003f06270 */
[----:B------:R-:W-:-:S04]  /*00d0*/  IMAD.SHL.U32 R5, R3, 0x4, RZ ;  /* 0x0000000403057824 */ /* 0x000fc800078e00ff */
[----:B--2---:R-:W-:-:S04]  /*00e0*/  IMAD.WIDE R14, R5, 0x4, R14 ;  /* 0x00000004050e7825 */ /* 0x004fc800078e020e */
[----:B----4-:R-:W-:Y:S01]  /*00f0*/  IMAD.WIDE R16, R5, 0x4, R16 ;  /* 0x0000000405107825 */ /* 0x010fe200078e0210 */
[----:B------:R-:W-:-:S03]  /*0100*/  HFMA2.MMA R5, -RZ, RZ, 0, 0 ;  /* 0x00000000ff057435 */ /* 0x000fc600000001ff */
[----:B------:R-:W2:Y:S04]  /*0110*/  @!P0 LDG.E.EL R7, desc[UR4][R14.64+0x8] ;  /* 0x000008040e078981 */ /* 0x000ea8000c2e1900 */
[----:B------:R-:W2:Y:S04]  /*0120*/  @!P0 LDG.E.EL R10, desc[UR4][R16.64+0x8] ;  /* 0x00000804100a8981 */ /* 0x000ea8000c2e1900 */
[----:B------:R-:W3:Y:S04]  /*0130*/  @!P0 LDG.E.EL R5, desc[UR4][R14.64+0xc] ;  /* 0x00000c040e058981 */ /* 0x000ee8000c2e1900 */
[----:B------:R-:W4:Y:S04]  /*0140*/  @!P0 LDG.E.EL R6, desc[UR4][R14.64+0x4] ;  /* 0x000004040e068981 */ /* 0x000f28000c2e1900 */
[----:B------:R-:W5:Y:S04]  /*0150*/  @!P0 LDG.E.EL R12, desc[UR4][R16.64+0xc] ;  /* 0x00000c04100c8981 */ /* 0x000f68000c2e1900 */
[----:B------:R-:W5:Y:S04]  /*0160*/  @!P0 LDG.E.EL R9, desc[UR4][R16.64+0x4] ;  /* 0x0000040410098981 */ /* 0x000f68000c2e1900 */
[----:B------:R1:W5:Y:S04]  /*0170*/  @!P0 LDG.E.EL R8, desc[UR4][R14.64] ;  /* 0x000000040e088981 */ /* 0x000368000c2e1900 */
[----:B------:R-:W5:Y:S01]  /*0180*/  @!P0 LDG.E.EL R11, desc[UR4][R16.64] ;  /* 0x00000004100b8981 */ /* 0x000f62000c2e1900 */
[----:B------:R-:W-:Y:S01]  /*0190*/  BSSY B0, `(.L_x_0) ;  /* 0x0000044000007945 */ /* 0x000fe20003800000 */
[----:B--2---:R-:W-:-:S04]  /*01a0*/  FSETP.GT.AND P5, PT, R7, R10, PT ;  /* 0x0000000a0700720b */ /* 0x004fc80003fa4000 */
[----:B------:R-:W-:Y:S02]  /*01b0*/  FSEL R0, R7, R10, P5 ;  /* 0x0000000a07007208 */ /* 0x000fe40002800000 */
[C---:B---3--:R-:W-:Y:S01]  /*01c0*/  FSETP.NAN.AND P1, PT, R5.reuse, R5, PT ;  /* 0x000000050500720b */ /* 0x048fe20003f28000 */
[C---:B----4-:R-:W-:Y:S01]  /*01d0*/  FADD R4, -R6.reuse, R5 ;  /* 0x0000000506047221 */ /* 0x050fe20000000100 */
[C---:B-----5:R-:W-:Y:S02]  /*01e0*/  FSETP.GT.AND P4, PT, R5.reuse, R12, PT ;  /* 0x0000000c0500720b */ /* 0x060fe40003f84000 */
[C---:B------:R-:W-:Y:S02]  /*01f0*/  FSETP.GEU.AND P6, PT, R6.reuse, R9, PT ;  /* 0x000000090600720b */ /* 0x040fe40003fce000 */
[----:B------:R-:W-:Y:S02]  /*0200*/  FSETP.NAN.AND P0, PT, R6, R6, PT ;  /* 0x000000060600720b */ /* 0x000fe40003f08000 */
[----:B------:R-:W-:-:S02]  /*0210*/  FSEL R2, R5, R12, P4 ;  /* 0x0000000c05027208 */ /* 0x000fc40002000000 */
[----:B-1----:R-:W-:Y:S02]  /*0220*/  FSEL R15, R6, R9, !P6 ;  /* 0x00000009060f7208 */ /* 0x002fe40007000000 */
[C---:B------:R-:W-:Y:S02]  /*0230*/  FSETP.GEU.AND P5, PT, R8.reuse, R11, PT ;  /* 0x0000000b0800720b */ /* 0x040fe40003fae000 */
[----:B------:R-:W-:Y:S02]  /*0240*/  FSETP.NAN.AND P3, PT, R7, R7, PT ;  /* 0x000000070700720b */ /* 0x000fe40003f68000 */
[C---:B------:R-:W-:Y:S02]  /*0250*/  FSETP.NAN.AND P2, PT, R8.reuse, R8, PT ;  /* 0x000000080800720b */ /* 0x040fe40003f48000 */
[----:B------:R-:W-:Y:S02]  /*0260*/  FSEL R13, R8, R11, !P5 ;  /* 0x0000000b080d7208 */ /* 0x000fe40006800000 */
[----:B------:R-:W-:-:S02]  /*0270*/  FSETP.GEU.AND P5, PT, |R4|, 1.175494350822287508e-38, PT ;  /* 0x008000000400780b */ /* 0x000fc40003fae200 */
[----:B------:R-:W-:Y:S02]  /*0280*/  FSEL R2, R5, R2, P1 ;  /* 0x0000000205027208 */ /* 0x000fe40000800000 */
[----:B------:R-:W-:Y:S01]  /*0290*/  FSEL R15, R6, R15, P0 ;  /* 0x0000000f060f7208 */ /* 0x000fe20000000000 */
[----:B------:R-:W-:Y:S01]  /*02a0*/  FMUL R17, R4, 0.25 ;  /* 0x3e80000004117820 */ /* 0x000fe20000400000 */
[----:B------:R-:W-:Y:S02]  /*02b0*/  FSEL R0, R7, R0, P3 ;  /* 0x0000000007007208 */ /* 0x000fe40001800000 */
[----:B------:R-:W-:Y:S01]  /*02c0*/  FSEL R13, R8, R13, P2 ;  /* 0x0000000d080d7208 */ /* 0x000fe20001000000 */
[----:B------:R-:W-:Y:S01]  /*02d0*/  FADD R2, R15, -R2 ;  /* 0x800000020f027221 */ /* 0x000fe20000000000 */
[----:B------:R-:W-:-:S03]  /*02e0*/  FSETP.GT.AND P4, PT, |R4|, 8.50705917302346158658e+37, PT ;  /* 0x7e8000000400780b */ /* 0x000fc60003f84200 */
[----:B------:R-:W-:Y:S01]  /*02f0*/  FADD R0, R13, -R0 ;  /* 0x800000000d007221 */ /* 0x000fe20000000000 */
[----:B------:R-:W-:Y:S01]  /*0300*/  FSEL R14, R17, R4, P4 ;  /* 0x00000004110e7208 */ /* 0x000fe20002000000 */
[----:B------:R-:W-:-:S04]  /*0310*/  FMUL R13, R2, R2 ;  /* 0x00000002020d7220 */ /* 0x000fc80000400000 */
[----:B------:R-:W-:Y:S01]  /*0320*/  @!P5 FMUL R14, R14, 16777216 ;  /* 0x4b8000000e0ed820 */ /* 0x000fe20000400000 */
[----:B------:R-:W-:Y:S01]  /*0330*/  FFMA R0, R0, R0, R13 ;  /* 0x0000000000007223 */ /* 0x000fe2000000000d */
[----:B------:R-:W-:Y:S02]  /*0340*/  FADD R13, -R8, R7 ;  /* 0x00000007080d7221 */ /* 0x000fe40000000100 */
[----:B------:R-:W1:Y:S01]  /*0350*/  MUFU.RCP R15, R14 ;  /* 0x0000000e000f7308 */ /* 0x000e620000001000 */
[----:B------:R-:W-:Y:S01]  /*0360*/  FADD R18, R0, 9.9999997473787516356e-06 ;  /* 0x3727c5ac00127421 */ /* 0x000fe20000000000 */
[----:B------:R-:W-:Y:S01]  /*0370*/  FMUL R0, R13, 0.25 ;  /* 0x3e8000000d007820 */ /* 0x000fe20000400000 */
[----:B------:R-:W-:-:S04]  /*0380*/  FADD R2, R9, R12 ;  /* 0x0000000c09027221 */ /* 0x000fc80000000000 */
[----:B------:R-:W-:Y:S02]  /*0390*/  FSEL R16, R0, R13, P4 ;  /* 0x0000000d00107208 */ /* 0x000fe40002000000 */
[----:B------:R-:W-:Y:S01]  /*03a0*/  FSETP.GT.AND P6, PT, |R18|, 8.50705917302346158658e+37, PT ;  /* 0x7e8000001200780b */ /* 0x000fe20003fc4200 */
[----:B------:R-:W-:Y:S02]  /*03b0*/  FADD R0, R6, R5 ;  /* 0x0000000506007221 */ /* 0x000fe40000000000 */
[----:B------:R-:W-:Y:S01]  /*03c0*/  @!P5 FMUL R16, R16, 16777216 ;  /* 0x4b8000001010d820 */ /* 0x000fe20000400000 */
[----:B------:R-:W-:Y:S01]  /*03d0*/  FMUL R17, R2, 0.5 ;  /* 0x3f00000002117820 */ /* 0x000fe20000400000 */
[----:B------:R-:W-:Y:S01]  /*03e0*/  FADD R2, R11, R10 ;  /* 0x0000000a0b027221 */ /* 0x000fe20000000000 */
[----:B------:R-:W-:Y:S01]  /*03f0*/  FSETP.GEU.AND P4, PT, |R18|, 1.175494350822287508e-38, PT ;  /* 0x008000001200780b */ /* 0x000fe20003f8e200 */
[----:B-1----:R-:W-:Y:S01]  /*0400*/  FMUL R15, R15, R16 ;  /* 0x000000100f0f7220 */ /* 0x002fe20000400000 */
[----:B------:R-:W-:Y:S01]  /*0410*/  FFMA R14, R0, 0.5, -R17 ;  /* 0x3f000000000e7823 */ /* 0x000fe20000000811 */
[----:B------:R-:W-:Y:S01]  /*0420*/  FADD R0, R8, R7 ;  /* 0x0000000708007221 */ /* 0x000fe20000000000 */
[----:B------:R-:W-:Y:S01]  /*0430*/  FMUL R17, R2, 0.5 ;  /* 0x3f00000002117820 */ /* 0x000fe20000400000 */
[----:B------:R-:W-:-:S03]  /*0440*/  FADD.FTZ R2, |R15|, -RZ ;  /* 0x800000ff0f027221 */ /* 0x000fc60000010200 */
[----:B------:R-:W-:Y:S01]  /*0450*/  FFMA R0, R0, 0.5, -R17 ;  /* 0x3f00000000007823 */ /* 0x000fe20000000811 */
[----:B------:R-:W-:Y:S01]  /*0460*/  FMUL R17, R14, R14 ;  /* 0x0000000e0e117220 */ /* 0x000fe20000400000 */
[----:B------:R-:W-:Y:S01]  /*0470*/  @P6 FMUL R18, R18, 0.25 ;  /* 0x3e80000012126820 */ /* 0x000fe20000400000 */
[----:B------:R-:W-:-:S03]  /*0480*/  IADD3 R14, R2, 0x1800000, RZ ;  /* 0x01800000020e7810 */ /* 0x000fc60007ffe0ff */
[----:B------:R-:W-:Y:S01]  /*0490*/  @!P4 FMUL R18, R18, 16777216 ;  /* 0x4b8000001212c820 */ /* 0x000fe20000400000 */
[----:B------:R-:W-:-:S03]  /*04a0*/  LOP3.LUT R14, R14, 0x7f800000, RZ, 0xc0, !PT ;  /* 0x7f8000000e0e7812 */ /* 0x000fc600078ec0ff */
[----:B------:R-:W1:Y:S01]  /*04b0*/  MUFU.RCP R19, R18 ;  /* 0x0000001200137308 */ /* 0x000e620000001000 */
[----:B------:R-:W-:Y:S01]  /*04c0*/  ISETP.GT.U32.AND P5, PT, R14, 0x1ffffff, PT ;  /* 0x01ffffff0e00780c */ /* 0x000fe20003fa4070 */
[----:B------:R-:W-:-:S04]  /*04d0*/  FFMA R0, R0, R0, R17 ;  /* 0x0000000000007223 */ /* 0x000fc80000000011 */
[----:B------:R-:W-:-:S04]  /*04e0*/  @P6 FMUL R0, R0, 0.25 ;  /* 0x3e80000000006820 */ /* 0x000fc80000400000 */
[----:B------:R-:W-:Y:S01]  /*04f0*/  @!P4 FMUL R0, R0, 16777216 ;  /* 0x4b8000000000c820 */ /* 0x000fe20000400000 */
[----:B------:R-:W-:Y:S01]  /*0500*/  FSETP.GT.AND P6, PT, R2, 1, PT ;  /* 0x3f8000000200780b */ /* 0x000fe20003fc4000 */
[----:B------:R-:W-:Y:S01]  /*0510*/  FADD R16, -R11, R10 ;  /* 0x0000000a0b107221 */ /* 0x000fe20000000100 */
[----:B------:R-:W-:Y:S01]  /*0520*/  FADD R17, -R9, R12 ;  /* 0x0000000c09117221 */ /* 0x000fe20000000100 */
[----:B-1----:R-:W-:Y:S01]  /*0530*/  FMUL R14, R19, R0 ;  /* 0x00000000130e7220 */ /* 0x002fe20000400000 */
[----:B------:R-:W-:Y:S09]  /*0540*/  @P5 BRA `(.L_x_1) ;  /* 0x0000000000105947 */ /* 0x000ff20003800000 */
[----:B------:R-:W-:-:S07]  /*0550*/  MOV R26, 0x570 ;  /* 0x00000570001a7802 */ /* 0x000fce0000000f00 */
[----:B0-----:R-:W-:Y:S05]  /*0560*/  CALL.REL.NOINC `($__internal_0_$__cuda_sm20_rcp_rn_f32_slowpath) ;  /* 0x0000000800187944 */ /* 0x001fea0003c00000 */
[----:B------:R-:W-:Y:S01]  /*0570*/  IMAD.MOV.U32 R19, RZ, RZ, R0 ;  /* 0x000000ffff137224 */ /* 0x000fe200078e0000 */
[----:B------:R-:W-:Y:S06]  /*0580*/  BRA `(.L_x_2) ;  /* 0x0000000000107947 */ /* 0x000fec0003800000 */
.L_x_1:
[----:B------:R-:W1:Y:S02]  /*0590*/  MUFU.RCP R19, R2 ;  /* 0x0000000200137308 */ /* 0x000e640000001000 */
[----:B-1----:R-:W-:-:S04]  /*05a0*/  FFMA R0, R2, R19, -1 ;  /* 0xbf80000002007423 */ /* 0x002fc80000000013 */
[----:B------:R-:W-:-:S04]  /*05b0*/  FADD.FTZ R0, -R0, -RZ ;  /* 0x800000ff00007221 */ /* 0x000fc80000010100 */
[----:B------:R-:W-:-:S07]  /*05c0*/  FFMA R19, R19, R0, R19 ;  /* 0x0000000013137223 */ /* 0x000fce0000000013 */
.L_x_2:
[----:B------:R-:W-:Y:S05]  /*05d0*/  BSYNC B0 ;  /* 0x0000000000007941 */ /* 0x000fea0003800000 */
.L_x_0:
[----:B------:R-:W-:Y:S01]  /*05e0*/  FSEL R18, R19, R2, P6 ;  /* 0x0000000213127208 */ /* 0x000fe20003000000 */
[----:B------:R-:W-:Y:S04]  /*05f0*/  BSSY B0, `(.L_x_3) ;  /* 0x0000016000007945 */ /* 0x000fe80003800000 */
[----:B------:R-:W-:-:S04]  /*0600*/  FMUL.FTZ R0, R18, R18 ;  /* 0x0000001212007220 */ /* 0x000fc80000410000 */
[----:B------:R-:W-:-:S04]  /*0610*/  FADD R19, R0, 11.33538818359375 ;  /* 0x41355dc000137421 */ /* 0x000fc80000000000 */
[----:B------:R-:W-:-:S04]  /*0620*/  FFMA.FTZ R19, R0, R19, 28.84246826171875 ;  /* 0x41e6bd6000137423 */ /* 0x000fc80000010013 */
[----:B------:R-:W-:Y:S01]  /*0630*/  FFMA.FTZ R23, R0, R19, 19.6966705322265625 ;  /* 0x419d92c800177423 */ /* 0x000fe20000010013 */
[----:B------:R-:W-:-:S04]  /*0640*/  MOV R19, 0x3f52c7ea ;  /* 0x3f52c7ea00137802 */ /* 0x000fc80000000f00 */
[----:B0-----:R-:W-:Y:S01]  /*0650*/  IADD3 R2, R23, 0x1800000, RZ ;  /* 0x0180000017027810 */ /* 0x001fe20007ffe0ff */
[----:B------:R-:W-:-:S03]  /*0660*/  FFMA.FTZ R19, R0, -R19, -5.6748671531677246094 ;  /* 0xc0b5988300137423 */ /* 0x000fc60000010813 */
[----:B------:R-:W-:Y:S01]  /*0670*/  LOP3.LUT R2, R2, 0x7f800000, RZ, 0xc0, !PT ;  /* 0x7f80000002027812 */ /* 0x000fe200078ec0ff */
[----:B------:R-:W-:-:S03]  /*0680*/  FFMA.FTZ R19, R0, R19, -6.5655550956726074219 ;  /* 0xc0d2190700137423 */ /* 0x000fc60000010013 */
[----:B------:R-:W-:Y:S01]  /*0690*/  ISETP.GT.U32.AND P4, PT, R2, 0x1ffffff, PT ;  /* 0x01ffffff0200780c */ /* 0x000fe20003f84070 */
[----:B------:R-:W-:-:S04]  /*06a0*/  FMUL R19, R0, R19 ;  /* 0x0000001300137220 */ /* 0x000fc80000400000 */
[----:B------:R-:W-:-:S08]  /*06b0*/  FMUL R21, R18, R19 ;  /* 0x0000001312157220 */ /* 0x000fd00000400000 */
[----:B------:R-:W-:Y:S05]  /*06c0*/  @P4 BRA `(.L_x_4) ;  /* 0x0000000000104947 */ /* 0x000fea0003800000 */
[----:B------:R-:W-:Y:S01]  /*06d0*/  IMAD.MOV.U32 R2, RZ, RZ, R23 ;  /* 0x000000ffff027224 */ /* 0x000fe200078e0017 */
[----:B------:R-:W-:-:S07]  /*06e0*/  MOV R26, 0x700 ;  /* 0x00000700001a7802 */ /* 0x000fce0000000f00 */
[----:B------:R-:W-:Y:S05]  /*06f0*/  CALL.REL.NOINC `($__internal_0_$__cuda_sm20_rcp_rn_f32_slowpath) ;  /* 0x0000000400b47944 */ /* 0x000fea0003c00000 */
[----:B------:R-:W-:Y:S05]  /*0700*/  BRA `(.L_x_5) ;  /* 0x0000000000107947 */ /* 0x000fea0003800000 */
.L_x_4:
[----:B------:R-:W0:Y:S02]  /*0710*/  MUFU.RCP R0, R23 ;  /* 0x0000001700007308 */ /* 0x000e240000001000 */
[----:B0-----:R-:W-:-:S04]  /*0720*/  FFMA R2, R23, R0, -1 ;  /* 0xbf80000017027423 */ /* 0x001fc80000000000 */
[----:B------:R-:W-:-:S04]  /*0730*/  FADD.FTZ R19, -R2, -RZ ;  /* 0x800000ff02137221 */ /* 0x000fc80000010100 */
[----:B------:R-:W-:-:S07]  /*0740*/  FFMA R0, R0, R19, R0 ;  /* 0x0000001300007223 */ /* 0x000fce0000000000 */
.L_x_5:
[----:B------:R-:W-:Y:S05]  /*0750*/  BSYNC B0 ;  /* 0x0000000000007941 */ /* 0x000fea0003800000 */
.L_x_3:
[C---:B------:R-:W-:Y:S01]  /*0760*/  FSETP.GEU.AND P5, PT, |R17|.reuse, 1.175494350822287508e-38, PT ;  /* 0x008000001100780b */ /* 0x040fe20003fae200 */
[C---:B0-----:R-:W-:Y:S01]  /*0770*/  FMUL R2, R17.reuse, 0.25 ;  /* 0x3e80000011027820 */ /* 0x041fe20000400000 */
[----:B------:R-:W-:Y:S01]  /*0780*/  FSETP.GT.AND P4, PT, |R17|, 8.50705917302346158658e+37, PT ;  /* 0x7e8000001100780b */ /* 0x000fe20003f84200 */
[----:B------:R-:W-:Y:S01]  /*0790*/  FMUL R23, R16, 0.25 ;  /* 0x3e80000010177820 */ /* 0x000fe20000400000 */
[----:B------:R-:W-:Y:S01]  /*07a0*/  FFMA.FTZ R18, R21, R0, R18 ;  /* 0x0000000015127223 */ /* 0x000fe20000010012 */
[----:B------:R-:W-:Y:S01]  /*07b0*/  BSSY B0, `(.L_x_6) ;  /* 0x0000018000007945 */ /* 0x000fe20003800000 */
[----:B------:R-:W-:Y:S02]  /*07c0*/  FSEL R20, R2, R17, P4 ;  /* 0x0000001102147208 */ /* 0x000fe40002000000 */
[----:B------:R-:W-:Y:S01]  /*07d0*/  FSEL R2, R23, R16, P4 ;  /* 0x0000001017027208 */ /* 0x000fe20002000000 */
[----:B------:R-:W-:Y:S01]  /*07e0*/  @P6 FADD R18, -R18, 1.5707963705062866211 ;  /* 0x3fc90fdb12126421 */ /* 0x000fe20000000100 */
[----:B------:R-:W-:-:S03]  /*07f0*/  FSETP.NAN.FTZ.AND P4, PT, |R15|, |R15|, PT ;  /* 0x4000000f0f00720b */ /* 0x000fc60003f98200 */
[----:B------:R-:W-:Y:S01]  /*0800*/  @!P5 FMUL R20, R20, 16777216 ;  /* 0x4b8000001414d820 */ /* 0x000fe20000400000 */
[----:B------:R-:W-:-:S03]  /*0810*/  @!P5 FMUL R2, R2, 16777216 ;  /* 0x4b8000000202d820 */ /* 0x000fc60000400000 */
[----:B------:R-:W0:Y:S06]  /*0820*/  MUFU.RCP R19, R20 ;  /* 0x0000001400137308 */ /* 0x000e2c0000001000 */
[----:B------:R-:W-:Y:S01]  /*0830*/  @!P4 LOP3.LUT R18, R18, 0x80000000, R15, 0xf8, !PT ;  /* 0x800000001212c812 */ /* 0x000fe200078ef80f */
[----:B0-----:R-:W-:-:S04]  /*0840*/  FMUL R19, R19, R2 ;  /* 0x0000000213137220 */ /* 0x001fc80000400000 */
[----:B------:R-:W-:-:S05]  /*0850*/  FADD.FTZ R2, |R19|, -RZ ;  /* 0x800000ff13027221 */ /* 0x000fca0000010200 */
[----:B------:R-:W-:Y:S02]  /*0860*/  IADD3 R22, R2, 0x1800000, RZ ;  /* 0x0180000002167810 */ /* 0x000fe40007ffe0ff */
[----:B------:R-:W-:Y:S02]  /*0870*/  FSETP.GT.AND P6, PT, R2, 1, PT ;  /* 0x3f8000000200780b */ /* 0x000fe40003fc4000 */
[----:B------:R-:W-:-:S04]  /*0880*/  LOP3.LUT R22, R22, 0x7f800000, RZ, 0xc0, !PT ;  /* 0x7f80000016167812 */ /* 0x000fc800078ec0ff */
[----:B------:R-:W-:-:S13]  /*0890*/  ISETP.GT.U32.AND P5, PT, R22, 0x1ffffff, PT ;  /* 0x01ffffff1600780c */ /* 0x000fda0003fa4070 */
[----:B------:R-:W-:Y:S05]  /*08a0*/  @P5 BRA `(.L_x_7) ;  /* 0x0000000000105947 */ /* 0x000fea0003800000 */
[----:B------:R-:W-:-:S07]  /*08b0*/  MOV R26, 0x8d0 ;  /* 0x000008d0001a7802 */ /* 0x000fce0000000f00 */
[----:B------:R-:W-:Y:S05]  /*08c0*/  CALL.REL.NOINC `($__internal_0_$__cuda_sm20_rcp_rn_f32_slowpath) ;  /* 0x0000000400407944 */ /* 0x000fea0003c00000 */
[----:B------:R-:W-:Y:S01]  /*08d0*/  MOV R15, R0 ;  /* 0x00000000000f7202 */ /* 0x000fe20000000f00 */
[----:B------:R-:W-:Y:S06]  /*08e0*/  BRA `(.L_x_8) ;  /* 0x0000000000107947 */ /* 0x000fec0003800000 */
.L_x_7:
[----:B------:R-:W0:Y:S02]  /*08f0*/  MUFU.RCP R15, R2 ;  /* 0x00000002000f7308 */ /* 0x000e240000001000 */
[----:B0-----:R-:W-:-:S04]  /*0900*/  FFMA R0, R2, R15, -1 ;  /* 0xbf80000002007423 */ /* 0x001fc8000000000f */
[----:B------:R-:W-:-:S04]  /*0910*/  FADD.FTZ R0, -R0, -RZ ;  /* 0x800000ff00007221 */ /* 0x000fc80000010100 */
[----:B------:R-:W-:-:S07]  /*0920*/  FFMA R15, R15, R0, R15 ;  /* 0x000000000f0f7223 */ /* 0x000fce000000000f */
.L_x_8:
[----:B------:R-:W-:Y:S05]  /*0930*/  BSYNC B0 ;  /* 0x0000000000007941 */ /* 0x000fea0003800000 */
.L_x_6:
[----:B------:R-:W-:Y:S01]  /*0940*/  FSEL R15, R15, R2, P6 ;  /* 0x000000020f0f7208 */ /* 0x000fe20003000000 */
[----:B------:R-:W-:Y:S04]  /*0950*/  BSSY B0, `(.L_x_9) ;  /* 0x0000016000007945 */ /* 0x000fe80003800000 */
[----:B------:R-:W-:-:S04]  /*0960*/  FMUL.FTZ R0, R15, R15 ;  /* 0x0000000f0f007220 */ /* 0x000fc80000410000 */
[----:B------:R-:W-:-:S04]  /*0970*/  FADD R21, R0, 11.33538818359375 ;  /* 0x41355dc000157421 */ /* 0x000fc80000000000 */
[----:B------:R-:W-:-:S04]  /*0980*/  FFMA.FTZ R21, R0, R21, 28.84246826171875 ;  /* 0x41e6bd6000157423 */ /* 0x000fc80000010015 */
[----:B------:R-:W-:Y:S01]  /*0990*/  FFMA.FTZ R23, R0, R21, 19.6966705322265625 ;  /* 0x419d92c800177423 */ /* 0x000fe20000010015 */
[----:B------:R-:W-:-:S04]  /*09a0*/  IMAD.MOV.U32 R21, RZ, RZ, 0x3f52c7ea ;  /* 0x3f52c7eaff157424 */ /* 0x000fc800078e00ff */
        /* <DEDUP_REMOVED lines=8> */
[----:B------:R-:W-:Y:S02]  /*0a30*/  MOV R2, R23 ;  /* 0x0000001700027202 */ /* 0x000fe40000000f00 */
[----:B------:R-:W-:-:S07]  /*0a40*/  MOV R26, 0xa60 ;  /* 0x00000a60001a7802 */ /* 0x000fce0000000f00 */
[----:B------:R-:W-:Y:S05]  /*0a50*/  CALL.REL.NOINC `($__internal_0_$__cuda_sm20_rcp_rn_f32_slowpath) ;  /* 0x0000000000dc7944 */ /* 0x000fea0003c00000 */
[----:B------:R-:W-:Y:S05]  /*0a60*/  BRA `(.L_x_11) ;  /* 0x0000000000107947 */ /* 0x000fea0003800000 */
.L_x_10:
[----:B------:R-:W0:Y:S02]  /*0a70*/  MUFU.RCP R0, R23 ;  /* 0x0000001700007308 */ /* 0x000e240000001000 */
[----:B0-----:R-:W-:-:S04]  /*0a80*/  FFMA R2, R23, R0, -1 ;  /* 0xbf80000017027423 */ /* 0x001fc80000000000 */
[----:B------:R-:W-:-:S04]  /*0a90*/  FADD.FTZ R21, -R2, -RZ ;  /* 0x800000ff02157221 */ /* 0x000fc80000010100 */
[----:B------:R-:W-:-:S07]  /*0aa0*/  FFMA R0, R0, R21, R0 ;  /* 0x0000001500007223 */ /* 0x000fce0000000000 */
.L_x_11:
[----:B------:R-:W-:Y:S05]  /*0ab0*/  BSYNC B0 ;  /* 0x0000000000007941 */ /* 0x000fea0003800000 */
.L_x_9:
[C---:B------:R-:W-:Y:S01]  /*0ac0*/  FSETP.GEU.AND P5, PT, R7.reuse, R10, PT ;  /* 0x0000000a0700720b */ /* 0x040fe20003fae000 */
[----:B------:R-:W1:Y:S01]  /*0ad0*/  LDC.64 R20, c[0x0][0x230] ;  /* 0x00008c00ff147b82 */ /* 0x000e620000000a00 */
[----:B------:R-:W-:Y:S01]  /*0ae0*/  FSETP.GT.AND P4, PT, R8, R11, PT ;  /* 0x0000000b0800720b */ /* 0x000fe20003f84000 */
[----:B------:R-:W-:Y:S01]  /*0af0*/  FFMA.FTZ R0, R28, R0, R15 ;  /* 0x000000001c007223 */ /* 0x000fe2000001000f */
[----:B------:R-:W-:Y:S02]  /*0b00*/  @!P3 SEL R7, R7, R10, !P5 ;  /* 0x0000000a0707b207 */ /* 0x000fe40006800000 */
[----:B------:R-:W-:Y:S01]  /*0b10*/  FSETP.GEU.AND P5, PT, R5, R12, PT ;  /* 0x0000000c0500720b */ /* 0x000fe20003fae000 */
[----:B------:R-:W-:Y:S01]  /*0b20*/  @P6 FADD R0, -R0, 1.5707963705062866211 ;  /* 0x3fc90fdb00006421 */ /* 0x000fe20000000100 */
[----:B------:R-:W-:Y:S01]  /*0b30*/  FSETP.GT.AND P3, PT, R6, R9, PT ;  /* 0x000000090600720b */ /* 0x000fe20003f64000 */
[----:B------:R-:W2:Y:S01]  /*0b40*/  LDC.64 R22, c[0x0][0x238] ;  /* 0x00008e00ff167b82 */ /* 0x000ea20000000a00 */
[----:B------:R-:W-:-:S02]  /*0b50*/  @!P2 SEL R8, R8, R11, P4 ;  /* 0x0000000b0808a207 */ /* 0x000fc40002000000 */
[----:B------:R-:W-:Y:S02]  /*0b60*/  @!P1 SEL R5, R5, R12, !P5 ;  /* 0x0000000c05059207 */ /* 0x000fe40006800000 */
[----:B------:R-:W-:Y:S01]  /*0b70*/  @!P0 SEL R6, R6, R9, P3 ;  /* 0x0000000906068207 */ /* 0x000fe20001800000 */
[----:B0-----:R-:W-:Y:S01]  /*0b80*/  FADD R2, R7, -R8 ;  /* 0x8000000807027221 */ /* 0x001fe20000000000 */
[----:B------:R-:W-:Y:S01]  /*0b90*/  FSETP.NAN.FTZ.AND P1, PT, |R19|, |R19|, PT ;  /* 0x400000131300720b */ /* 0x000fe20003f38200 */
[----:B------:R-:W0:Y:S01]  /*0ba0*/  LDC.64 R8, c[0x0][0x220] ;  /* 0x00008800ff087b82 */ /* 0x000e220000000a00 */
[----:B------:R-:W-:Y:S01]  /*0bb0*/  LOP3.LUT P0, RZ, R24, 0x1c, RZ, 0xc0, !PT ;  /* 0x0000001c18ff7812 */ /* 0x000fe2000780c0ff */
[----:B------:R-:W-:Y:S01]  /*0bc0*/  FADD R5, R5, -R6 ;  /* 0x8000000605057221 */ /* 0x000fe20000000000 */
[----:B------:R-:W-:Y:S01]  /*0bd0*/  FADD R12, R2, 9.9999997473787516356e-06 ;  /* 0x3727c5ac020c7421 */ /* 0x000fe20000000000 */
[----:B------:R-:W-:Y:S01]  /*0be0*/  FMUL R2, R16, R17 ;  /* 0x0000001110027220 */ /* 0x000fe20000400000 */
[----:B------:R-:W-:Y:S01]  /*0bf0*/  ISETP.LT.AND P0, PT, R3, 0x4, !P0 ;  /* 0x000000040300780c */ /* 0x000fe20004701270 */
[----:B------:R-:W-:-:S02]  /*0c00*/  FADD R5, R5, 9.9999997473787516356e-06 ;  /* 0x3727c5ac05057421 */ /* 0x000fc40000000000 */
[----:B------:R-:W3:Y:S01]  /*0c10*/  LDC.64 R10, c[0x0][0x228] ;  /* 0x00008a00ff0a7b82 */ /* 0x000ee20000000a00 */
[C---:B------:R-:W-:Y:S01]  /*0c20*/  FSETP.GTU.AND P2, PT, R12.reuse, RZ, PT ;  /* 0x000000ff0c00720b */ /* 0x040fe20003f4c000 */
[----:B------:R-:W-:Y:S01]  /*0c30*/  FFMA R2, R13, R4, R2 ;  /* 0x000000040d027223 */ /* 0x000fe20000000002 */
[C---:B------:R-:W-:Y:S02]  /*0c40*/  FSETP.GTU.AND P3, PT, R5.reuse, RZ, PT ;  /* 0x000000ff0500720b */ /* 0x040fe40003f6c000 */
[----:B------:R-:W-:Y:S02]  /*0c50*/  FSEL R12, R12, RZ, P2 ;  /* 0x000000ff0c0c7208 */ /* 0x000fe40001000000 */
[----:B------:R-:W-:Y:S01]  /*0c60*/  FSEL R5, R5, RZ, P3 ;  /* 0x000000ff05057208 */ /* 0x000fe20001800000 */
[----:B------:R-:W4:Y:S01]  /*0c70*/  LDC.64 R6, c[0x0][0x240] ;  /* 0x00009000ff067b82 */ /* 0x000f220000000a00 */
[----:B------:R-:W-:-:S03]  /*0c80*/  @!P1 LOP3.LUT R0, R0, 0x80000000, R19, 0xf8, !PT ;  /* 0x8000000000009812 */ /* 0x000fc600078ef813 */
[CC--:B------:R-:W-:Y:S01]  /*0c90*/  FFMA R19, R5.reuse, -R12.reuse, R2 ;  /* 0x8000000c05137223 */ /* 0x0c0fe20000000002 */
[----:B------:R-:W-:Y:S01]  /*0ca0*/  FMUL R15, R5, R12 ;  /* 0x0000000c050f7220 */ /* 0x000fe20000400000 */
[----:B--2---:R-:W-:-:S04]  /*0cb0*/  IMAD.WIDE R12, R3, 0x4, R22 ;  /* 0x00000004030c7825 */ /* 0x004fc800078e0216 */
[----:B------:R-:W-:Y:S01]  /*0cc0*/  FADD R0, -R0, R18 ;  /* 0x0000001200007221 */ /* 0x000fe20000000100 */
[----:B------:R-:W2:Y:S01]  /*0cd0*/  LDC.64 R16, c[0x0][0x248] ;  /* 0x00009200ff107b82 */ /* 0x000ea20000000a00 */
[----:B0-----:R-:W-:-:S04]  /*0ce0*/  IMAD.WIDE R4, R3, 0x4, R8 ;  /* 0x0000000403047825 */ /* 0x001fc800078e0208 */
[----:B------:R-:W-:Y:S01]  /*0cf0*/  FMUL R0, R0, R0 ;  /* 0x0000000000007220 */ /* 0x000fe20000400000 */
[----:B------:R0:W-:Y:S01]  /*0d00*/  @P0 STG.E desc[UR4][R4.64], R15 ;  /* 0x0000000f04000986 */ /* 0x0001e2000c101904 */
[----:B---3--:R-:W-:-:S04]  /*0d10*/  IMAD.WIDE R8, R3, 0x4, R10 ;  /* 0x0000000403087825 */ /* 0x008fc800078e020a */
[C---:B-1----:R-:W-:Y:S01]  /*0d20*/  IMAD.WIDE R10, R3.reuse, 0x4, R20 ;  /* 0x00000004030a7825 */ /* 0x042fe200078e0214 */
[----:B------:R0:W-:Y:S03]  /*0d30*/  @P0 STG.E desc[UR4][R8.64], R19 ;  /* 0x0000001308000986 */ /* 0x0001e6000c101904 */
[C---:B----4-:R-:W-:Y:S01]  /*0d40*/  IMAD.WIDE R6, R3.reuse, 0x4, R6 ;  /* 0x0000000403067825 */ /* 0x050fe200078e0206 */
[----:B------:R0:W-:Y:S04]  /*0d50*/  @P0 STG.E desc[UR4][R10.64], R14 ;  /* 0x0000000e0a000986 */ /* 0x0001e8000c101904 */
[----:B------:R0:W-:Y:S01]  /*0d60*/  @P0 STG.E desc[UR4][R12.64], R15 ;  /* 0x0000000f0c000986 */ /* 0x0001e2000c101904 */
[----:B--2---:R-:W-:-:S03]  /*0d70*/  IMAD.WIDE R2, R3, 0x4, R16 ;  /* 0x0000000403027825 */ /* 0x004fc600078e0210 */
[----:B------:R0:W-:Y:S01]  /*0d80*/  @P0 STG.E desc[UR4][R6.64], R19 ;  /* 0x0000001306000986 */ /* 0x0001e2000c101904 */
[----:B------:R-:W-:Y:S05]  /*0d90*/  @!P0 EXIT ;  /* 0x000000000000894d */ /* 0x000fea0003800000 */
[----:B0-----:R-:W-:-:S05]  /*0da0*/  FMUL R5, R0, 0.40528473258018493652 ;  /* 0x3ecf817b00057820 */ /* 0x001fca0000400000 */
[----:B------:R-:W-:Y:S01]  /*0db0*/  STG.E desc[UR4][R2.64], R5 ;  /* 0x0000000502007986 */ /* 0x000fe2000c101904 */
[----:B------:R-:W-:Y:S05]  /*0dc0*/  EXIT ;  /* 0x000000000000794d */ /* 0x000fea0003800000 */
        .weak           $__internal_0_$__cuda_sm20_rcp_rn_f32_slowpath
        .type           $__internal_0_$__cuda_sm20_rcp_rn_f32_slowpath,@function
        .size           $__internal_0_$__cuda_sm20_rcp_rn_f32_slowpath,(.L_x_17 - $__internal_0_$__cuda_sm20_rcp_rn_f32_slowpath)
$__internal_0_$__cuda_sm20_rcp_rn_f32_slowpath:
[----:B------:R-:W-:Y:S01]  /*0dd0*/  IMAD.SHL.U32 R0, R2, 0x2, RZ ;  /* 0x0000000202007824 */ /* 0x000fe200078e00ff */
[----:B------:R-:W-:Y:S04]  /*0de0*/  BSSY B1, `(.L_x_12) ;  /* 0x0000032000017945 */ /* 0x000fe80003800000 */
[----:B------:R-:W-:-:S04]  /*0df0*/  SHF.R.U32.HI R27, RZ, 0x18, R0 ;  /* 0x00000018ff1b7819 */ /* 0x000fc80000011600 */
[----:B------:R-:W-:-:S13]  /*0e00*/  ISETP.NE.U32.AND P4, PT, R27, RZ, PT ;  /* 0x000000ff1b00720c */ /* 0x000fda0003f85070 */
[----:B------:R-:W-:Y:S05]  /*0e10*/  @P4 BRA `(.L_x_13) ;  /* 0x0000000000284947 */ /* 0x000fea0003800000 */
[----:B------:R-:W-:-:S04]  /*0e20*/  SHF.L.U32 R0, R2, 0x1, RZ ;  /* 0x0000000102007819 */ /* 0x000fc800000006ff */
[----:B------:R-:W-:-:S13]  /*0e30*/  ISETP.NE.AND P4, PT, R0, RZ, PT ;  /* 0x000000ff0000720c */ /* 0x000fda0003f85270 */
[----:B------:R-:W-:Y:S01]  /*0e40*/  @P4 FFMA R22, R2, 1.84467440737095516160e+19, RZ ;  /* 0x5f80000002164823 */ /* 0x000fe200000000ff */
[----:B------:R-:W-:Y:S08]  /*0e50*/  @!P4 MUFU.RCP R20, R2 ;  /* 0x000000020014c308 */ /* 0x000ff00000001000 */
[----:B------:R-:W0:Y:S02]  /*0e60*/  @P4 MUFU.RCP R23, R22 ;  /* 0x0000001600174308 */ /* 0x000e240000001000 */
[----:B0-----:R-:W-:-:S04]  /*0e70*/  @P4 FFMA R0, R22, R23, -1 ;  /* 0xbf80000016004423 */ /* 0x001fc80000000017 */
[----:B------:R-:W-:-:S04]  /*0e80*/  @P4 FADD.FTZ R0, -R0, -RZ ;  /* 0x800000ff00004221 */ /* 0x000fc80000010100 */
[----:B------:R-:W-:-:S04]  /*0e90*/  @P4 FFMA R0, R23, R0, R23 ;  /* 0x0000000017004223 */ /* 0x000fc80000000017 */
[----:B------:R-:W-:Y:S01]  /*0ea0*/  @P4 FFMA R20, R0, 1.84467440737095516160e+19, RZ ;  /* 0x5f80000000144823 */ /* 0x000fe200000000ff */
[----:B------:R-:W-:Y:S06]  /*0eb0*/  BRA `(.L_x_14) ;  /* 0x0000000000907947 */ /* 0x000fec0003800000 */
.L_x_13:
[----:B------:R-:W-:-:S04]  /*0ec0*/  IADD3 R30, R27, -0xfd, RZ ;  /* 0xffffff031b1e7810 */ /* 0x000fc80007ffe0ff */
[----:B------:R-:W-:-:S13]  /*0ed0*/  ISETP.GT.U32.AND P4, PT, R30, 0x1, PT ;  /* 0x000000011e00780c */ /* 0x000fda0003f84070 */
[----:B------:R-:W-:Y:S05]  /*0ee0*/  @P4 BRA `(.L_x_15) ;  /* 0x0000000000804947 */ /* 0x000fea0003800000 */
[----:B------:R-:W-:Y:S01]  /*0ef0*/  LOP3.LUT R0, R2, 0x7fffff, RZ, 0xc0, !PT ;  /* 0x007fffff02007812 */ /* 0x000fe200078ec0ff */
[----:B------:R-:W-:Y:S01]  /*0f00*/  IMAD.MOV.U32 R25, RZ, RZ, 0x3 ;  /* 0x00000003ff197424 */ /* 0x000fe200078e00ff */
[----:B------:R-:W-:Y:S02]  /*0f10*/  P2R R29, PR, RZ, 0x1 ;  /* 0x00000001ff1d7803 */ /* 0x000fe40000000000 */
[----:B------:R-:W-:Y:S02]  /*0f20*/  LOP3.LUT R0, R0, 0x3f800000, RZ, 0xfc, !PT ;  /* 0x3f80000000007812 */ /* 0x000fe400078efcff */
[----:B------:R-:W-:Y:S02]  /*0f30*/  SHF.L.U32 R25, R25, R30, RZ ;  /* 0x0000001e19197219 */ /* 0x000fe400000006ff */
[----:B------:R-:W0:Y:S02]  /*0f40*/  MUFU.RCP R23, R0 ;  /* 0x0000000000177308 */ /* 0x000e240000001000 */
[----:B0-----:R-:W-:-:S04]  /*0f50*/  FFMA R20, R0, R23, -1 ;  /* 0xbf80000000147423 */ /* 0x001fc80000000017 */
[----:B------:R-:W-:-:S04]  /*0f60*/  FADD.FTZ R20, -R20, -RZ ;  /* 0x800000ff14147221 */ /* 0x000fc80000010100 */
[CCC-:B------:R-:W-:Y:S01]  /*0f70*/  FFMA.RM R22, R23.reuse, R20.reuse, R23.reuse ;  /* 0x0000001417167223 */ /* 0x1c0fe20000004017 */
[----:B------:R-:W-:-:S04]  /*0f80*/  FFMA.RP R23, R23, R20, R23 ;  /* 0x0000001417177223 */ /* 0x000fc80000008017 */
[C---:B------:R-:W-:Y:S02]  /*0f90*/  LOP3.LUT R20, R22.reuse, 0x7fffff, RZ, 0xc0, !PT ;  /* 0x007fffff16147812 */ /* 0x040fe400078ec0ff */
[----:B------:R-:W-:Y:S02]  /*0fa0*/  FSETP.NEU.FTZ.AND P4, PT, R22, R23, PT ;  /* 0x000000171600720b */ /* 0x000fe40003f9d000 */
[----:B------:R-:W-:Y:S02]  /*0fb0*/  LOP3.LUT R20, R20, 0x800000, RZ, 0xfc, !PT ;  /* 0x0080000014147812 */ /* 0x000fe400078efcff */
[----:B------:R-:W-:Y:S02]  /*0fc0*/  SEL R22, RZ, 0xffffffff, !P4 ;  /* 0xffffffffff167807 */ /* 0x000fe40006000000 */
[----:B------:R-:W-:Y:S02]  /*0fd0*/  LOP3.LUT R25, R25, R20, RZ, 0xc0, !PT ;  /* 0x0000001419197212 */ /* 0x000fe400078ec0ff */
[----:B------:R-:W-:-:S02]  /*0fe0*/  IADD3 R23, -R22, RZ, RZ ;  /* 0x000000ff16177210 */ /* 0x000fc40007ffe1ff */
[----:B------:R-:W-:Y:S02]  /*0ff0*/  SHF.R.U32.HI R25, RZ, R30, R25 ;  /* 0x0000001eff197219 */ /* 0x000fe40000011619 */
[----:B------:R-:W-:Y:S01]  /*1000*/  LOP3.LUT P5, RZ, R23, R30, R20, 0xf8, !PT ;  /* 0x0000001e17ff7212 */ /* 0x000fe200078af814 */
[----:B------:R-:W-:Y:S01]  /*1010*/  VIADD R23, R27, 0xffffff04 ;  /* 0xffffff041b177836 */ /* 0x000fe20000000000 */
[C---:B------:R-:W-:Y:S02]  /*1020*/  LOP3.LUT P0, RZ, R25.reuse, 0x1, RZ, 0xc0, !PT ;  /* 0x0000000119ff7812 */ /* 0x040fe4000780c0ff */
[----:B------:R-:W-:Y:S02]  /*1030*/  LOP3.LUT P4, RZ, R25, 0x2, RZ, 0xc0, !PT ;  /* 0x0000000219ff7812 */ /* 0x000fe4000788c0ff */
[----:B------:R-:W-:Y:S02]  /*1040*/  SHF.R.U32.HI R23, RZ, R23, R20 ;  /* 0x00000017ff177219 */ /* 0x000fe40000011614 */
[----:B------:R-:W-:-:S02]  /*1050*/  PLOP3.LUT P4, PT, P0, P5, P4, 0xe0, 0x0 ;  /* 0x000000000000781c */ /* 0x000fc4000078bc40 */
[----:B------:R-:W-:Y:S02]  /*1060*/  LOP3.LUT P5, RZ, R2, 0x7fffff, RZ, 0xc0, !PT ;  /* 0x007fffff02ff7812 */ /* 0x000fe400078ac0ff */
[----:B------:R-:W-:Y:S02]  /*1070*/  SEL R0, RZ, 0x1, !P4 ;  /* 0x00000001ff007807 */ /* 0x000fe40006000000 */
[----:B------:R-:W-:Y:S02]  /*1080*/  ISETP.NE.AND P0, PT, R29, RZ, PT ;  /* 0x000000ff1d00720c */ /* 0x000fe40003f05270 */
[----:B------:R-:W-:-:S04]  /*1090*/  IADD3 R0, -R0, RZ, RZ ;  /* 0x000000ff00007210 */ /* 0x000fc80007ffe1ff */
[----:B------:R-:W-:-:S13]  /*10a0*/  ISETP.GE.AND P4, PT, R0, RZ, PT ;  /* 0x000000ff0000720c */ /* 0x000fda0003f86270 */
[----:B------:R-:W-:-:S04]  /*10b0*/  @!P4 IADD3 R23, R23, 0x1, RZ ;  /* 0x000000011717c810 */ /* 0x000fc80007ffe0ff */
[----:B------:R-:W-:-:S04]  /*10c0*/  @!P5 SHF.L.U32 R23, R23, 0x1, RZ ;  /* 0x000000011717d819 */ /* 0x000fc800000006ff */
[----:B------:R-:W-:Y:S01]  /*10d0*/  LOP3.LUT R20, R23, 0x80000000, R2, 0xf8, !PT ;  /* 0x8000000017147812 */ /* 0x000fe200078ef802 */
[----:B------:R-:W-:Y:S06]  /*10e0*/  BRA `(.L_x_14) ;  /* 0x0000000000047947 */ /* 0x000fec0003800000 */
.L_x_15:
[----:B------:R0:W1:Y:S02]  /*10f0*/  MUFU.RCP R20, R2 ;  /* 0x0000000200147308 */ /* 0x0000640000001000 */
.L_x_14:
[----:B------:R-:W-:Y:S05]  /*1100*/  BSYNC B1 ;  /* 0x0000000000017941 */ /* 0x000fea0003800000 */
.L_x_12:
[----:B------:R-:W-:Y:S01]  /*1110*/  HFMA2.MMA R23, -RZ, RZ, 0, 0 ;  /* 0x00000000ff177435 */ /* 0x000fe200000001ff */
[----:B------:R-:W-:Y:S01]  /*1120*/  MOV R22, R26 ;  /* 0x0000001a00167202 */ /* 0x000fe20000000f00 */
[----:B-1----:R-:W-:-:S04]  /*1130*/  IMAD.MOV.U32 R0, RZ, RZ, R20 ;  /* 0x000000ffff007224 */ /* 0x002fc800078e0014 */
[----:B------:R-:W-:Y:S05]  /*1140*/  RET.REL.NODEC R22 `(triton_poi_fused_add_atan_div_maximum_mean_minimum_mul_pow_sub_sum_0) ;  /* 0xffffffec16ac7950 */ /* 0x000fea0003c3ffff */
.L_x_16:
[----:B------:R-:W-:-:S00]  /*1150*/  BRA `(.L_x_16) ;  /* 0xfffffffc00fc7947 */ /* 0x000fc0000383ffff */
[----:B------:R-:W-:-:S00]  /*1160*/  NOP ;  /* 0x0000000000007918 */ /* 0x000fc00000000000 */
        /* <DEDUP_REMOVED lines=9> */
.L_x_17:


//--------------------- .nv.global.init           --------------------------
	.section	.nv.global.init,"aw",@progbits
.nv.global.init:
	.type		_$_str,@object
	.size		_$_str,(.L_0 - _$_str)
_$_str:
        /*0000*/ 	.byte	0x5f, 0x5f, 0x43, 0x55, 0x44, 0x41, 0x5f, 0x46, 0x54, 0x5a, 0x00
.L_0:


//--------------------- .nv.constant0.triton_poi_fused_add_atan_div_maximum_mean_minimum_mul_pow_sub_sum_0 --------------------------
	.section	.nv.constant0.triton_poi_fused_add_atan_div_maximum_mean_minimum_mul_pow_sub_sum_0,"a",@progbits
	.sectionflags	@""
	.align	4
.nv.constant0.triton_poi_fused_add_atan_div_maximum_mean_minimum_mul_pow_sub_sum_0:
	.zero		596
